//
// Generated by NVIDIA NVVM Compiler
//
// Compiler Build ID: CL-36424714
// Cuda compilation tools, release 13.0, V13.0.88
// Based on NVVM 20.0.0
//

.version 9.0
.target sm_100
.address_size 64

	// .globl	_Z13printGridInfov
.extern .func  (.param .b32 func_retval0) vprintf
(
	.param .b64 vprintf_param_0,
	.param .b64 vprintf_param_1
)
;
.global .align 1 .b8 $str[16] = {66, 108, 111, 99, 107, 32, 37, 100, 32, 111, 102, 32, 37, 100, 10};

.visible .entry _Z13printGridInfov()
{
	.local .align 8 .b8 	__local_depot0[8];
	.reg .b64 	%SP;
	.reg .b64 	%SPL;
	.reg .pred 	%p<2>;
	.reg .b32 	%r<6>;
	.reg .b64 	%rd<5>;

	mov.u64 	%SPL, __local_depot0;
	cvta.local.u64 	%SP, %SPL;
	mov.u32 	%r1, %tid.x;
	setp.ne.s32 	%p1, %r1, 0;
	@%p1 bra 	$L__BB0_2;
	add.u64 	%rd1, %SP, 0;
	add.u64 	%rd2, %SPL, 0;
	mov.u32 	%r2, %ctaid.x;
	mov.u32 	%r3, %nctaid.x;
	st.local.v2.u32 	[%rd2], {%r2, %r3};
	mov.u64 	%rd3, $str;
	cvta.global.u64 	%rd4, %rd3;
	{ // callseq 0, 0
	.param .b64 param0;
	st.param.b64 	[param0], %rd4;
	.param .b64 param1;
	st.param.b64 	[param1], %rd1;
	.param .b32 retval0;
	call.uni (retval0), 
	vprintf, 
	(
	param0, 
	param1
	);
	ld.param.b32 	%r4, [retval0];
	} // callseq 0
$L__BB0_2:
	ret;

}


// ===== COMPILED SASS (sm_100) =====

	.target	sm_100

	.elftype	@"ET_EXEC"


//--------------------- .note.nv.tkinfo           --------------------------
	.section	.note.nv.tkinfo,"",@"SHT_NOTE"
	.sectionflags	@"SHF_NOTE_NV_TKINFO"
	.tkinfo
        /*0018*/ 	.word	0x00000002
        /*0030*/ 	.string	""
        /*0030*/ 	.string	"ptxas"
        /*0030*/ 	.string	"Cuda compilation tools, release 13.0, V13.0.88"
        /*0030*/ 	.string	"Build cuda_13.0.r13.0/compiler.36424714_0"
        /*0030*/ 	.string	"-arch sm_100 -m 64 "



//--------------------- .note.nv.cuinfo           --------------------------
	.section	.note.nv.cuinfo,"",@"SHT_NOTE"
	.sectionflags	@"SHF_NOTE_NV_CUINFO"
        /*0018*/ 	.short	0x0002
        /*001a*/ 	.short	0x0064
        /*001c*/ 	.short	0x0082
	.zero		2


//--------------------- .nv.info                  --------------------------
	.section	.nv.info,"",@"SHT_CUDA_INFO"
	.align	4


	//----- nvinfo : EIATTR_REGCOUNT
	.align		4
        /*0000*/ 	.byte	0x04, 0x2f
        /*0002*/ 	.short	(.L_2 - .L_1)
	.align		4
.L_1:
        /*0004*/ 	.word	index@(_Z13printGridInfov)
        /*0008*/ 	.word	0x00000018


	//----- nvinfo : EIATTR_FRAME_SIZE
	.align		4
.L_2:
        /*000c*/ 	.byte	0x04, 0x11
        /*000e*/ 	.short	(.L_4 - .L_3)
	.align		4
.L_3:
        /*0010*/ 	.word	index@(_Z13printGridInfov)
        /*0014*/ 	.word	0x00000008


	//----- nvinfo : EIATTR_MIN_STACK_SIZE
	.align		4
.L_4:
        /*0018*/ 	.byte	0x04, 0x12
        /*001a*/ 	.short	(.L_6 - .L_5)
	.align		4
.L_5:
        /*001c*/ 	.word	index@(_Z13printGridInfov)
        /*0020*/ 	.word	0x00000008
.L_6:


//--------------------- .nv.compat                --------------------------
	.section	.nv.compat,"",@"SHT_CUDA_COMPAT_INFO"
	.align	4
        /*0000*/ 	.byte	0x02, 0x09, 0x00, 0x00, 0x02, 0x02, 0x01, 0x00, 0x02, 0x05, 0x05, 0x00, 0x03, 0x07, 0x01, 0x01
        /*0010*/ 	.byte	0x02, 0x03, 0x00, 0x00, 0x02, 0x06, 0x01, 0x00, 0x04, 0x0b, 0x08, 0x00, 0x09, 0x00, 0x00, 0x00
        /*0020*/ 	.byte	0x00, 0x00, 0x00, 0x00


//--------------------- .nv.info._Z13printGridInfov --------------------------
	.section	.nv.info._Z13printGridInfov,"",@"SHT_CUDA_INFO"
	.sectionflags	@""
	.align	4


	//----- nvinfo : EIATTR_CUDA_API_VERSION
	.align		4
        /*0000*/ 	.byte	0x04, 0x37
        /*0002*/ 	.short	(.L_8 - .L_7)
.L_7:
        /*0004*/ 	.word	0x00000082


	//----- nvinfo : EIATTR_SPARSE_MMA_MASK
	.align		4
.L_8:
        /*0008*/ 	.byte	0x03, 0x50
        /*000a*/ 	.short	0x0000


	//----- nvinfo : EIATTR_MAXREG_COUNT
	.align		4
        /*000c*/ 	.byte	0x03, 0x1b
        /*000e*/ 	.short	0x00ff


	//----- nvinfo : EIATTR_EXTERNS
	.align		4
        /*0010*/ 	.byte	0x04, 0x0f
        /*0012*/ 	.short	(.L_10 - .L_9)


	//   ....[0]....
	.align		4
.L_9:
        /*0014*/ 	.word	index@(vprintf)


	//----- nvinfo : EIATTR_MERCURY_ISA_VERSION
	.align		4
.L_10:
        /*0018*/ 	.byte	0x03, 0x5f
        /*001a*/ 	.short	0x0101


	//----- nvinfo : EIATTR_VRC_CTA_INIT_COUNT
	.align		4
        /*001c*/ 	.byte	0x02, 0x4a
	.zero		1
	.zero		1


	//----- nvinfo : EIATTR_SYSCALL_OFFSETS
	.align		4
        /*0020*/ 	.byte	0x04, 0x46
        /*0022*/ 	.short	(.L_12 - .L_11)


	//   ....[0]....
.L_11:
        /*0024*/ 	.word	0x00000120


	//----- nvinfo : EIATTR_EXIT_INSTR_OFFSETS
	.align		4
.L_12:
        /*0028*/ 	.byte	0x04, 0x1c
        /*002a*/ 	.short	(.L_14 - .L_13)


	//   ....[0]....
.L_13:
        /*002c*/ 	.word	0x00000080


	//   ....[1]....
        /*0030*/ 	.word	0x00000130


	//----- nvinfo : EIATTR_CRS_STACK_SIZE
	.align		4
.L_14:
        /*0034*/ 	.byte	0x04, 0x1e
        /*0036*/ 	.short	(.L_16 - .L_15)
.L_15:
        /*0038*/ 	.word	0x00000000


	//----- nvinfo : EIATTR_SW_WAR
	.align		4
.L_16:
        /*003c*/ 	.byte	0x04, 0x36
        /*003e*/ 	.short	(.L_18 - .L_17)
.L_17:
        /*0040*/ 	.word	0x00000008
.L_18:


//--------------------- .nv.callgraph             --------------------------
	.section	.nv.callgraph,"",@"SHT_CUDA_CALLGRAPH"
	.align	4
	.sectionentsize	8
	.align		4
        /*0000*/ 	.word	0x00000000
	.align		4
        /*0004*/ 	.word	0xffffffff
	.align		4
        /*0008*/ 	.word	index@(_Z13printGridInfov)
	.align		4
        /*000c*/ 	.word	index@(vprintf)
	.align		4
        /*0010*/ 	.word	0x00000000
	.align		4
        /*0014*/ 	.word	0xfffffffe
	.align		4
        /*0018*/ 	.word	0x00000000
	.align		4
        /*001c*/ 	.word	0xfffffffd
	.align		4
        /*0020*/ 	.word	0x00000000
	.align		4
        /*0024*/ 	.word	0xfffffffc


//--------------------- .nv.constant4             --------------------------
	.section	.nv.constant4,"a",@progbits
	.align	8
	.align		8
.nv.constant4:
        /*0000*/ 	.dword	vprintf
	.align		8
        /*0008*/ 	.dword	$str


//--------------------- .text._Z13printGridInfov  --------------------------
	.section	.text._Z13printGridInfov,"ax",@progbits
	.align	128
        .global         _Z13printGridInfov
        .type           _Z13printGridInfov,@function
        .size           _Z13printGridInfov,(.L_x_2 - _Z13printGridInfov)
        .other          _Z13printGridInfov,@"STO_CUDA_ENTRY STV_DEFAULT"
_Z13printGridInfov:
.text._Z13printGridInfov:
[----:B------:R-:W0:Y:S01]  /*0000*/  LDC R1, c[0x0][0x37c] ;  /* 0x0000df00ff017b82 */ /* 0x000e220000000800 */
[----:B------:R-:W1:Y:S01]  /*0010*/  S2R R0, SR_TID.X ;  /* 0x0000000000007919 */ /* 0x000e620000002100 */
[----:B------:R-:W2:Y:S01]  /*0020*/  LDCU UR4, c[0x0][0x2f8] ;  /* 0x00005f00ff0477ac */ /* 0x000ea20008000800 */
[----:B0-----:R-:W-:Y:S01]  /*0030*/  VIADD R1, R1, 0xfffffff8 ;  /* 0xfffffff801017836 */ /* 0x001fe20000000000 */
[----:B------:R-:W0:Y:S04]  /*0040*/  LDCU UR5, c[0x0][0x2fc] ;  /* 0x00005f80ff0577ac */ /* 0x000e280008000800 */
[----:B--2---:R-:W-:-:S05]  /*0050*/  IADD3 R6, P1, PT, R1, UR4, RZ ;  /* 0x0000000401067c10 */ /* 0x004fca000ff3e0ff */
[----:B0-----:R-:W-:Y:S01]  /*0060*/  IMAD.X R7, RZ, RZ, UR5, P1 ;  /* 0x00000005ff077e24 */ /* 0x001fe200088e06ff */
[----:B-1----:R-:W-:-:S13]  /*0070*/  ISETP.NE.AND P0, PT, R0, RZ, PT ;  /* 0x000000ff0000720c */ /* 0x002fda0003f05270 */
[----:B------:R-:W-:Y:S05]  /*0080*/  @P0 EXIT ;  /* 0x000000000000094d */ /* 0x000fea0003800000 */
[----:B------:R-:W0:Y:S01]  /*0090*/  S2R R8, SR_CTAID.X ;  /* 0x0000000000087919 */ /* 0x000e220000002500 */
[----:B------:R-:W0:Y:S01]  /*00a0*/  LDC R9, c[0x0][0x370] ;  /* 0x0000dc00ff097b82 */ /* 0x000e220000000800 */
[----:B------:R-:W-:Y:S01]  /*00b0*/  MOV R0, 0x0 ;  /* 0x0000000000007802 */ /* 0x000fe20000000f00 */
[----:B------:R-:W1:Y:S06]  /*00c0*/  LDCU.64 UR4, c[0x4][0x8] ;  /* 0x01000100ff0477ac */ /* 0x000e6c0008000a00 */
[----:B------:R2:W3:Y:S01]  /*00d0*/  LDC.64 R2, c[0x4][R0] ;  /* 0x0100000000027b82 */ /* 0x0004e20000000a00 */
[----:B-1----:R-:W-:-:S02]  /*00e0*/  IMAD.U32 R4, RZ, RZ, UR4 ;  /* 0x00000004ff047e24 */ /* 0x002fc4000f8e00ff */
[----:B------:R-:W-:Y:S01]  /*00f0*/  IMAD.U32 R5, RZ, RZ, UR5 ;  /* 0x00000005ff057e24 */ /* 0x000fe2000f8e00ff */
[----:B0-----:R2:W-:Y:S06]  /*0100*/  STL.64 [R1], R8 ;  /* 0x0000000801007387 */ /* 0x0015ec0000100a00 */
[----:B------:R-:W-:-:S07]  /*0110*/  LEPC R20, `(.L_x_0) ;  /* 0x000000001014794e */ /* 0x000fce0000000000 */
[----:B--23--:R-:W-:Y:S05]  /*0120*/  CALL.ABS.NOINC R2 ;  /* 0x0000000002007343 */ /* 0x00cfea0003c00000 */
.L_x_0:
[----:B------:R-:W-:Y:S05]  /*0130*/  EXIT ;  /* 0x000000000000794d */ /* 0x000fea0003800000 */
.L_x_1:
[----:B------:R-:W-:-:S00]  /*0140*/  BRA `(.L_x_1) ;  /* 0xfffffffc00fc7947 */ /* 0x000fc0000383ffff */
[----:B------:R-:W-:-:S00]  /*0150*/  NOP ;  /* 0x0000000000007918 */ /* 0x000fc00000000000 */
        /* <DEDUP_REMOVED lines=10> */
.L_x_2:


//--------------------- .nv.global.init           --------------------------
	.section	.nv.global.init,"aw",@progbits
.nv.global.init:
	.type		$str,@object
	.size		$str,(.L_0 - $str)
$str:
        /*0000*/ 	.byte	0x42, 0x6c, 0x6f, 0x63, 0x6b, 0x20, 0x25, 0x64, 0x20, 0x6f, 0x66, 0x20, 0x25, 0x64, 0x0a, 0x00
.L_0:


//--------------------- .nv.shared.reserved.0     --------------------------
	.section	.nv.shared.reserved.0,"aw",@nobits
	.weak		__nv_reservedSMEM_offset_0_alias
	.size		__nv_reservedSMEM_offset_0_alias, 0, 64
	.other		__nv_reservedSMEM_offset_0_alias,@"STO_CUDA_RESERVED_SHARED STV_DEFAULT"
__nv_reservedSMEM_offset_0_alias:
	.zero		0
	.zero		64


//--------------------- .nv.constant0._Z13printGridInfov --------------------------
	.section	.nv.constant0._Z13printGridInfov,"a",@progbits
	.sectionflags	@""
	.align	4
.nv.constant0._Z13printGridInfov:
	.zero		896


//--------------------- SYMBOLS --------------------------

	.type		.nv.reservedSmem.offset0,@object
	.size		.nv.reservedSmem.offset0,0x4
	.type		vprintf,@function
